	.headerflags	@"EF_CUDA_TEXMODE_UNIFIED EF_CUDA_64BIT_ADDRESS EF_CUDA_ACCELERATORS EF_CUDA_SM90 EF_CUDA_VIRTUAL_SM(EF_CUDA_SM90)"
	.elftype	@"ET_EXEC"


//--------------------- .nv.info                  --------------------------
	.section	.nv.info,"",@"SHT_CUDA_INFO"
	.align	4


	//----- nvinfo : EIATTR_REGCOUNT
	.align		4
        /*0000*/ 	.byte	0x04, 0x2f
        /*0002*/ 	.short	(.L_1 - .L_0)
	.align		4
.L_0:
        /*0004*/ 	.word	index@(triton_poi_fused_avg_pool2d_4)
        /*0008*/ 	.word	0x00000012


	//----- nvinfo : EIATTR_MIN_STACK_SIZE
	.align		4
.L_1:
        /*000c*/ 	.byte	0x04, 0x12
        /*000e*/ 	.short	(.L_3 - .L_2)
	.align		4
.L_2:
        /*0010*/ 	.word	index@(triton_poi_fused_avg_pool2d_4)
        /*0014*/ 	.word	0x00000000


	//----- nvinfo : EIATTR_FRAME_SIZE
	.align		4
.L_3:
        /*0018*/ 	.byte	0x04, 0x11
        /*001a*/ 	.short	(.L_5 - .L_4)
	.align		4
.L_4:
        /*001c*/ 	.word	index@(triton_poi_fused_avg_pool2d_4)
        /*0020*/ 	.word	0x00000000


	//----- nvinfo : EIATTR_MIN_STACK_SIZE
	.align		4
.L_5:
        /*0024*/ 	.byte	0x04, 0x12
        /*0026*/ 	.short	(.L_7 - .L_6)
	.align		4
.L_6:
        /*0028*/ 	.word	index@(triton_poi_fused_avg_pool2d_4)
        /*002c*/ 	.word	0x00000000
.L_7:


//--------------------- .nv.info.triton_poi_fused_avg_pool2d_4 --------------------------
	.section	.nv.info.triton_poi_fused_avg_pool2d_4,"",@"SHT_CUDA_INFO"
	.sectionflags	@""
	.align	4


	//----- nvinfo : EIATTR_CUDA_API_VERSION
	.align		4
        /*0000*/ 	.byte	0x04, 0x37
        /*0002*/ 	.short	(.L_9 - .L_8)
.L_8:
        /*0004*/ 	.word	0x0000007c


	//----- nvinfo : EIATTR_KPARAM_INFO
	.align		4
.L_9:
        /*0008*/ 	.byte	0x04, 0x17
        /*000a*/ 	.short	(.L_11 - .L_10)
.L_10:
        /*000c*/ 	.word	0x00000000
        /*0010*/ 	.short	0x0002
        /*0012*/ 	.short	0x0010
        /*0014*/ 	.byte	0x00, 0xf0, 0x11, 0x00


	//----- nvinfo : EIATTR_KPARAM_INFO
	.align		4
.L_11:
        /*0018*/ 	.byte	0x04, 0x17
        /*001a*/ 	.short	(.L_13 - .L_12)
.L_12:
        /*001c*/ 	.word	0x00000000
        /*0020*/ 	.short	0x0001
        /*0022*/ 	.short	0x0008
        /*0024*/ 	.byte	0x00, 0xf4, 0x21, 0x00


	//----- nvinfo : EIATTR_KPARAM_INFO
	.align		4
.L_13:
        /*0028*/ 	.byte	0x04, 0x17
        /*002a*/ 	.short	(.L_15 - .L_14)
.L_14:
        /*002c*/ 	.word	0x00000000
        /*0030*/ 	.short	0x0000
        /*0032*/ 	.short	0x0000
        /*0034*/ 	.byte	0x00, 0xf4, 0x21, 0x00


	//----- nvinfo : EIATTR_SPARSE_MMA_MASK
	.align		4
.L_15:
        /*0038*/ 	.byte	0x03, 0x50
        /*003a*/ 	.short	0x0000


	//----- nvinfo : EIATTR_MAXREG_COUNT
	.align		4
        /*003c*/ 	.byte	0x03, 0x1b
        /*003e*/ 	.short	0x00ff


	//----- nvinfo : EIATTR_EXIT_INSTR_OFFSETS
	.align		4
        /*0040*/ 	.byte	0x04, 0x1c
        /*0042*/ 	.short	(.L_17 - .L_16)


	//   ....[0]....
.L_16:
        /*0044*/ 	.word	0x00000200


	//   ....[1]....
        /*0048*/ 	.word	0x00000230


	//----- nvinfo : EIATTR_REQNTID
	.align		4
.L_17:
        /*004c*/ 	.byte	0x04, 0x10
        /*004e*/ 	.short	(.L_19 - .L_18)
.L_18:
        /*0050*/ 	.word	0x00000080
        /*0054*/ 	.word	0x00000001
        /*0058*/ 	.word	0x00000001


	//----- nvinfo : EIATTR_CBANK_PARAM_SIZE
	.align		4
.L_19:
        /*005c*/ 	.byte	0x03, 0x19
        /*005e*/ 	.short	0x0014


	//----- nvinfo : EIATTR_PARAM_CBANK
	.align		4
        /*0060*/ 	.byte	0x04, 0x0a
        /*0062*/ 	.short	(.L_21 - .L_20)
	.align		4
.L_20:
        /*0064*/ 	.word	index@(.nv.constant0.triton_poi_fused_avg_pool2d_4)
        /*0068*/ 	.short	0x0210
        /*006a*/ 	.short	0x0014


	//----- nvinfo : EIATTR_SW_WAR
	.align		4
.L_21:
        /*006c*/ 	.byte	0x04, 0x36
        /*006e*/ 	.short	(.L_23 - .L_22)
.L_22:
        /*0070*/ 	.word	0x00000008
.L_23:


//--------------------- .nv.callgraph             --------------------------
	.section	.nv.callgraph,"",@"SHT_CUDA_CALLGRAPH"
	.align	4
	.sectionentsize	8
	.align		4
        /*0000*/ 	.word	0x00000000
	.align		4
        /*0004*/ 	.word	0xffffffff
	.align		4
        /*0008*/ 	.word	0x00000000
	.align		4
        /*000c*/ 	.word	0xfffffffe
	.align		4
        /*0010*/ 	.word	0x00000000
	.align		4
        /*0014*/ 	.word	0xfffffffd
	.align		4
        /*0018*/ 	.word	0x00000000
	.align		4
        /*001c*/ 	.word	0xfffffffc


//--------------------- .text.triton_poi_fused_avg_pool2d_4 --------------------------
	.section	.text.triton_poi_fused_avg_pool2d_4,"ax",@progbits
	.align	128
        .global         triton_poi_fused_avg_pool2d_4
        .type           triton_poi_fused_avg_pool2d_4,@function
        .size           triton_poi_fused_avg_pool2d_4,(.L_x_1 - triton_poi_fused_avg_pool2d_4)
        .other          triton_poi_fused_avg_pool2d_4,@"STO_CUDA_ENTRY STV_DEFAULT"
triton_poi_fused_avg_pool2d_4:
.text.triton_poi_fused_avg_pool2d_4:
[----:B------:R-:W0:Y:S02]  /*0000*/  LDC R1, c[0x0][0x28] ;  /* 0x00000a00ff017b82 */ /* 0x000e240000000800 */
[----:B------:R-:W1:Y:S01]  /*0010*/  S2R R0, SR_TID.X ;  /* 0x0000000000007919 */ /* 0x000e620000002100 */
[----:B------:R-:W2:Y:S01]  /*0020*/  LDC.64 R2, c[0x0][0x210] ;  /* 0x00008400ff027b82 */ /* 0x000ea20000000a00 */
[----:B------:R-:W-:Y:S01]  /*0030*/  CS2R R12, SRZ ;  /* 0x00000000000c7805 */ /* 0x000fe2000001ff00 */
[----:B------:R-:W-:Y:S01]  /*0040*/  ULDC.64 UR4, c[0x0][0x208] ;  /* 0x0000820000047ab9 */ /* 0x000fe20000000a00 */
[----:B------:R-:W3:Y:S01]  /*0050*/  S2R R11, SR_CTAID.X ;  /* 0x00000000000b7919 */ /* 0x000ee20000002500 */
[----:B------:R-:W-:Y:S02]  /*0060*/  MOV R10, RZ ;  /* 0x000000ff000a7202 */ /* 0x000fe40000000f00 */
[----:B-1----:R-:W-:-:S04]  /*0070*/  LOP3.LUT R0, R0, 0x7f, RZ, 0xc0, !PT ;  /* 0x0000007f00007812 */ /* 0x002fc800078ec0ff */
[----:B---3--:R-:W-:-:S04]  /*0080*/  LEA R11, R11, R0, 0x7 ;  /* 0x000000000b0b7211 */ /* 0x008fc800078e38ff */
[----:B------:R-:W-:Y:S02]  /*0090*/  SHF.R.S32.HI R0, RZ, 0x1f, R11 ;  /* 0x0000001fff007819 */ /* 0x000fe4000001140b */
[----:B------:R-:W-:Y:S02]  /*00a0*/  ISETP.GE.AND P0, PT, R11, 0x100, PT ;  /* 0x000001000b00780c */ /* 0x000fe40003f06270 */
[----:B------:R-:W-:-:S04]  /*00b0*/  LEA.HI R0, R0, R11, RZ, 0x3 ;  /* 0x0000000b00007211 */ /* 0x000fc800078f18ff */
[C---:B------:R-:W-:Y:S01]  /*00c0*/  LOP3.LUT R4, R0.reuse, 0x7ffffff8, RZ, 0xc0, !PT ;  /* 0x7ffffff800047812 */ /* 0x040fe200078ec0ff */
[----:B------:R-:W-:-:S03]  /*00d0*/  IMAD.SHL.U32 R0, R0, 0x4, RZ ;  /* 0x0000000400007824 */ /* 0x000fc600078e00ff */
[----:B------:R-:W-:Y:S02]  /*00e0*/  IADD3 R4, R11, -R4, RZ ;  /* 0x800000040b047210 */ /* 0x000fe40007ffe0ff */
[----:B------:R-:W-:Y:S01]  /*00f0*/  LOP3.LUT R5, R0, 0xffffffe0, RZ, 0xc0, !PT ;  /* 0xffffffe000057812 */ /* 0x000fe200078ec0ff */
[----:B------:R-:W-:-:S04]  /*0100*/  HFMA2.MMA R0, -RZ, RZ, 0, 0 ;  /* 0x00000000ff007435 */ /* 0x000fc800000001ff */
[----:B------:R-:W-:-:S04]  /*0110*/  IMAD R7, R4, 0x2, R5 ;  /* 0x0000000204077824 */ /* 0x000fc800078e0205 */
[----:B--2---:R-:W-:Y:S01]  /*0120*/  IMAD.WIDE R4, R7, 0x4, R2 ;  /* 0x0000000407047825 */ /* 0x004fe200078e0202 */
[----:B------:R-:W-:-:S03]  /*0130*/  IADD3 R15, R7, 0x11, RZ ;  /* 0x00000011070f7810 */ /* 0x000fc60007ffe0ff */
[----:B------:R-:W-:Y:S01]  /*0140*/  VIADD R9, R7, 0x10 ;  /* 0x0000001007097836 */ /* 0x000fe20000000000 */
[----:B------:R-:W2:Y:S03]  /*0150*/  @!P0 LDG.E.EL R0, desc[UR4][R4.64] ;  /* 0x0000000404008981 */ /* 0x000ea6000c2e1900 */
[--C-:B------:R-:W-:Y:S01]  /*0160*/  IMAD.WIDE R6, R9, 0x4, R2.reuse ;  /* 0x0000000409067825 */ /* 0x100fe200078e0202 */
[----:B------:R-:W2:Y:S01]  /*0170*/  @!P0 LDG.E.EL R13, desc[UR4][R4.64+0x4] ;  /* 0x00000404040d8981 */ /* 0x000ea2000c2e1900 */
[----:B------:R-:W1:Y:S02]  /*0180*/  LDC.64 R8, c[0x0][0x218] ;  /* 0x00008600ff087b82 */ /* 0x000e640000000a00 */
[----:B------:R-:W-:Y:S01]  /*0190*/  IMAD.WIDE R2, R15, 0x4, R2 ;  /* 0x000000040f027825 */ /* 0x000fe200078e0202 */
[----:B------:R-:W3:Y:S04]  /*01a0*/  @!P0 LDG.E.EL R10, desc[UR4][R6.64] ;  /* 0x00000004060a8981 */ /* 0x000ee8000c2e1900 */
[----:B------:R-:W4:Y:S01]  /*01b0*/  @!P0 LDG.E.EL R12, desc[UR4][R2.64] ;  /* 0x00000004020c8981 */ /* 0x000f22000c2e1900 */
[----:B-1----:R-:W-:-:S04]  /*01c0*/  IMAD.WIDE R8, R11, 0x4, R8 ;  /* 0x000000040b087825 */ /* 0x002fc800078e0208 */
[----:B--2---:R-:W-:-:S04]  /*01d0*/  FADD R13, R13, R0 ;  /* 0x000000000d0d7221 */ /* 0x004fc80000000000 */
[----:B---3--:R-:W-:-:S04]  /*01e0*/  FADD R13, R13, R10 ;  /* 0x0000000a0d0d7221 */ /* 0x008fc80000000000 */
[----:B----4-:R-:W-:Y:S01]  /*01f0*/  FADD R12, R13, R12 ;  /* 0x0000000c0d0c7221 */ /* 0x010fe20000000000 */
[----:B------:R-:W-:Y:S06]  /*0200*/  @P0 EXIT ;  /* 0x000000000000094d */ /* 0x000fec0003800000 */
[----:B------:R-:W-:-:S05]  /*0210*/  FMUL R3, R12, 0.25 ;  /* 0x3e8000000c037820 */ /* 0x000fca0000400000 */
[----:B------:R-:W-:Y:S01]  /*0220*/  STG.E desc[UR4][R8.64], R3 ;  /* 0x0000000308007986 */ /* 0x000fe2000c101904 */
[----:B------:R-:W-:Y:S05]  /*0230*/  EXIT ;  /* 0x000000000000794d */ /* 0x000fea0003800000 */
.L_x_0:
[----:B------:R-:W-:-:S00]  /*0240*/  BRA `(.L_x_0) ;  /* 0xfffffffc00fc7947 */ /* 0x000fc0000383ffff */
[----:B------:R-:W-:-:S00]  /*0250*/  NOP ;  /* 0x0000000000007918 */ /* 0x000fc00000000000 */
        /* <DEDUP_REMOVED lines=10> */
.L_x_1:


//--------------------- .nv.constant0.triton_poi_fused_avg_pool2d_4 --------------------------
	.section	.nv.constant0.triton_poi_fused_avg_pool2d_4,"a",@progbits
	.sectionflags	@""
	.align	4
.nv.constant0.triton_poi_fused_avg_pool2d_4:
	.zero		548
